	.headerflags	@"EF_CUDA_TEXMODE_UNIFIED EF_CUDA_64BIT_ADDRESS EF_CUDA_ACCELERATORS EF_CUDA_SM90 EF_CUDA_VIRTUAL_SM(EF_CUDA_SM90)"
	.elftype	@"ET_EXEC"


//--------------------- .nv.info                  --------------------------
	.section	.nv.info,"",@"SHT_CUDA_INFO"
	.align	4


	//----- nvinfo : EIATTR_REGCOUNT
	.align		4
        /*0000*/ 	.byte	0x04, 0x2f
        /*0002*/ 	.short	(.L_3 - .L_2)
	.align		4
.L_2:
        /*0004*/ 	.word	index@(triton_per_fused__weight_norm_interface_0)
        /*0008*/ 	.word	0x0000000c


	//----- nvinfo : EIATTR_MIN_STACK_SIZE
	.align		4
.L_3:
        /*000c*/ 	.byte	0x04, 0x12
        /*000e*/ 	.short	(.L_5 - .L_4)
	.align		4
.L_4:
        /*0010*/ 	.word	index@(triton_per_fused__weight_norm_interface_0)
        /*0014*/ 	.word	0x00000000


	//----- nvinfo : EIATTR_FRAME_SIZE
	.align		4
.L_5:
        /*0018*/ 	.byte	0x04, 0x11
        /*001a*/ 	.short	(.L_7 - .L_6)
	.align		4
.L_6:
        /*001c*/ 	.word	index@(triton_per_fused__weight_norm_interface_0)
        /*0020*/ 	.word	0x00000000


	//----- nvinfo : EIATTR_MIN_STACK_SIZE
	.align		4
.L_7:
        /*0024*/ 	.byte	0x04, 0x12
        /*0026*/ 	.short	(.L_9 - .L_8)
	.align		4
.L_8:
        /*0028*/ 	.word	index@(triton_per_fused__weight_norm_interface_0)
        /*002c*/ 	.word	0x00000000
.L_9:


//--------------------- .nv.info.triton_per_fused__weight_norm_interface_0 --------------------------
	.section	.nv.info.triton_per_fused__weight_norm_interface_0,"",@"SHT_CUDA_INFO"
	.sectionflags	@""
	.align	4


	//----- nvinfo : EIATTR_CUDA_API_VERSION
	.align		4
        /*0000*/ 	.byte	0x04, 0x37
        /*0002*/ 	.short	(.L_11 - .L_10)
.L_10:
        /*0004*/ 	.word	0x0000007c


	//----- nvinfo : EIATTR_KPARAM_INFO
	.align		4
.L_11:
        /*0008*/ 	.byte	0x04, 0x17
        /*000a*/ 	.short	(.L_13 - .L_12)
.L_12:
        /*000c*/ 	.word	0x00000000
        /*0010*/ 	.short	0x0003
        /*0012*/ 	.short	0x0014
        /*0014*/ 	.byte	0x00, 0xf0, 0x11, 0x00


	//----- nvinfo : EIATTR_KPARAM_INFO
	.align		4
.L_13:
        /*0018*/ 	.byte	0x04, 0x17
        /*001a*/ 	.short	(.L_15 - .L_14)
.L_14:
        /*001c*/ 	.word	0x00000000
        /*0020*/ 	.short	0x0002
        /*0022*/ 	.short	0x0010
        /*0024*/ 	.byte	0x00, 0xf0, 0x11, 0x00


	//----- nvinfo : EIATTR_KPARAM_INFO
	.align		4
.L_15:
        /*0028*/ 	.byte	0x04, 0x17
        /*002a*/ 	.short	(.L_17 - .L_16)
.L_16:
        /*002c*/ 	.word	0x00000000
        /*0030*/ 	.short	0x0001
        /*0032*/ 	.short	0x0008
        /*0034*/ 	.byte	0x00, 0xf4, 0x21, 0x00


	//----- nvinfo : EIATTR_KPARAM_INFO
	.align		4
.L_17:
        /*0038*/ 	.byte	0x04, 0x17
        /*003a*/ 	.short	(.L_19 - .L_18)
.L_18:
        /*003c*/ 	.word	0x00000000
        /*0040*/ 	.short	0x0000
        /*0042*/ 	.short	0x0000
        /*0044*/ 	.byte	0x00, 0xf4, 0x21, 0x00


	//----- nvinfo : EIATTR_SPARSE_MMA_MASK
	.align		4
.L_19:
        /*0048*/ 	.byte	0x03, 0x50
        /*004a*/ 	.short	0x0000


	//----- nvinfo : EIATTR_MAXREG_COUNT
	.align		4
        /*004c*/ 	.byte	0x03, 0x1b
        /*004e*/ 	.short	0x00ff


	//----- nvinfo : EIATTR_COOP_GROUP_MASK_REGIDS
	.align		4
        /*0050*/ 	.byte	0x04, 0x29
        /*0052*/ 	.short	(.L_21 - .L_20)


	//   ....[0]....
.L_20:
        /*0054*/ 	.word	0xffffffff


	//   ....[1]....
        /*0058*/ 	.word	0xffffffff


	//   ....[2]....
        /*005c*/ 	.word	0xffffffff


	//   ....[3]....
        /*0060*/ 	.word	0xffffffff


	//----- nvinfo : EIATTR_COOP_GROUP_INSTR_OFFSETS
	.align		4
.L_21:
        /*0064*/ 	.byte	0x04, 0x28
        /*0066*/ 	.short	(.L_23 - .L_22)


	//   ....[0]....
.L_22:
        /*0068*/ 	.word	0x00000120


	//   ....[1]....
        /*006c*/ 	.word	0x00000150


	//   ....[2]....
        /*0070*/ 	.word	0x00000170


	//   ....[3]....
        /*0074*/ 	.word	0x00000190


	//----- nvinfo : EIATTR_EXIT_INSTR_OFFSETS
	.align		4
.L_23:
        /*0078*/ 	.byte	0x04, 0x1c
        /*007a*/ 	.short	(.L_25 - .L_24)


	//   ....[0]....
.L_24:
        /*007c*/ 	.word	0x000001b0


	//   ....[1]....
        /*0080*/ 	.word	0x000001f0


	//----- nvinfo : EIATTR_REQNTID
	.align		4
.L_25:
        /*0084*/ 	.byte	0x04, 0x10
        /*0086*/ 	.short	(.L_27 - .L_26)
.L_26:
        /*0088*/ 	.word	0x00000040
        /*008c*/ 	.word	0x00000001
        /*0090*/ 	.word	0x00000001


	//----- nvinfo : EIATTR_CBANK_PARAM_SIZE
	.align		4
.L_27:
        /*0094*/ 	.byte	0x03, 0x19
        /*0096*/ 	.short	0x0018


	//----- nvinfo : EIATTR_PARAM_CBANK
	.align		4
        /*0098*/ 	.byte	0x04, 0x0a
        /*009a*/ 	.short	(.L_29 - .L_28)
	.align		4
.L_28:
        /*009c*/ 	.word	index@(.nv.constant0.triton_per_fused__weight_norm_interface_0)
        /*00a0*/ 	.short	0x0210
        /*00a2*/ 	.short	0x0018


	//----- nvinfo : EIATTR_SW_WAR
	.align		4
.L_29:
        /*00a4*/ 	.byte	0x04, 0x36
        /*00a6*/ 	.short	(.L_31 - .L_30)
.L_30:
        /*00a8*/ 	.word	0x00000008
.L_31:


//--------------------- .nv.callgraph             --------------------------
	.section	.nv.callgraph,"",@"SHT_CUDA_CALLGRAPH"
	.align	4
	.sectionentsize	8
	.align		4
        /*0000*/ 	.word	0x00000000
	.align		4
        /*0004*/ 	.word	0xffffffff
	.align		4
        /*0008*/ 	.word	0x00000000
	.align		4
        /*000c*/ 	.word	0xfffffffe
	.align		4
        /*0010*/ 	.word	0x00000000
	.align		4
        /*0014*/ 	.word	0xfffffffd
	.align		4
        /*0018*/ 	.word	0x00000000
	.align		4
        /*001c*/ 	.word	0xfffffffc


//--------------------- .nv.constant4             --------------------------
	.section	.nv.constant4,"a",@progbits
	.align	8
	.align		8
.nv.constant4:
        /*0000*/ 	.dword	_$_str
	.align		8
        /*0008*/ 	.dword	_$_str_$_2


//--------------------- .text.triton_per_fused__weight_norm_interface_0 --------------------------
	.section	.text.triton_per_fused__weight_norm_interface_0,"ax",@progbits
	.sectionflags	@"SHF_BARRIERS=1"
	.align	128
        .global         triton_per_fused__weight_norm_interface_0
        .type           triton_per_fused__weight_norm_interface_0,@function
        .size           triton_per_fused__weight_norm_interface_0,(.L_x_1 - triton_per_fused__weight_norm_interface_0)
        .other          triton_per_fused__weight_norm_interface_0,@"STO_CUDA_ENTRY STV_DEFAULT"
triton_per_fused__weight_norm_interface_0:
.text.triton_per_fused__weight_norm_interface_0:
[----:B------:R-:W0:Y:S02]  /*0000*/  LDC R1, c[0x0][0x28] ;  /* 0x00000a00ff017b82 */ /* 0x000e240000000800 */
[----:B------:R-:W1:Y:S01]  /*0010*/  S2R R8, SR_TID.X ;  /* 0x0000000000087919 */ /* 0x000e620000002100 */
[----:B------:R-:W2:Y:S01]  /*0020*/  LDC.64 R2, c[0x0][0x218] ;  /* 0x00008600ff027b82 */ /* 0x000ea20000000a00 */
[----:B------:R-:W-:Y:S01]  /*0030*/  ULDC.64 UR4, c[0x0][0x208] ;  /* 0x0000820000047ab9 */ /* 0x000fe20000000a00 */
[----:B------:R-:W3:Y:S01]  /*0040*/  S2R R9, SR_CTAID.X ;  /* 0x0000000000097919 */ /* 0x000ee20000002500 */
[----:B-1----:R-:W-:-:S04]  /*0050*/  SHF.L.U32 R0, R8, 0x2, RZ ;  /* 0x0000000208007819 */ /* 0x002fc800000006ff */
[----:B------:R-:W-:Y:S02]  /*0060*/  LOP3.LUT R0, R0, 0x3c, RZ, 0xc0, !PT ;  /* 0x0000003c00007812 */ /* 0x000fe400078ec0ff */
[----:B---3--:R-:W-:Y:S02]  /*0070*/  ISETP.GE.AND P0, PT, R9, 0x4, PT ;  /* 0x000000040900780c */ /* 0x008fe40003f06270 */
[----:B------:R-:W-:Y:S01]  /*0080*/  IADD3 R5, R0, R9, RZ ;  /* 0x0000000900057210 */ /* 0x000fe20007ffe0ff */
[----:B------:R-:W-:-:S04]  /*0090*/  HFMA2.MMA R0, -RZ, RZ, 0, 0 ;  /* 0x00000000ff007435 */ /* 0x000fc800000001ff */
[----:B--2---:R-:W-:-:S06]  /*00a0*/  IMAD.WIDE R2, R5, 0x4, R2 ;  /* 0x0000000405027825 */ /* 0x004fcc00078e0202 */
[----:B------:R1:W2:Y:S02]  /*00b0*/  @!P0 LDG.E R0, desc[UR4][R2.64] ;  /* 0x0000000402008981 */ /* 0x0002a4000c1e1900 */
[----:B-1----:R-:W1:Y:S08]  /*00c0*/  LDC.64 R2, c[0x0][0x210] ;  /* 0x00008400ff027b82 */ /* 0x002e700000000a00 */
[----:B------:R-:W-:Y:S01]  /*00d0*/  BAR.SYNC.DEFER_BLOCKING 0x0 ;  /* 0x0000000000007b1d */ /* 0x000fe20000010000 */
[----:B--2---:R-:W-:-:S05]  /*00e0*/  SEL R0, R0, RZ, !P0 ;  /* 0x000000ff00007207 */ /* 0x004fca0004000000 */
[----:B------:R-:W-:-:S05]  /*00f0*/  FMUL R0, R0, R0 ;  /* 0x0000000000007220 */ /* 0x000fca0000400000 */
[----:B------:R-:W-:Y:S02]  /*0100*/  FSEL R0, R0, RZ, !P0 ;  /* 0x000000ff00007208 */ /* 0x000fe40004000000 */
[----:B------:R-:W-:-:S03]  /*0110*/  LOP3.LUT P0, RZ, R8, 0x3f, RZ, 0xc0, !PT ;  /* 0x0000003f08ff7812 */ /* 0x000fc6000780c0ff */
[----:B------:R-:W2:Y:S01]  /*0120*/  SHFL.BFLY PT, R5, R0, 0x8, 0x1f ;  /* 0x0d001f0000057f89 */ /* 0x000ea200000e0000 */
[----:B------:R-:W-:Y:S01]  /*0130*/  ISETP.LT.AND P0, PT, R9, 0x4, !P0 ;  /* 0x000000040900780c */ /* 0x000fe20004701270 */
[----:B--2---:R-:W-:-:S05]  /*0140*/  FADD R5, R0, R5 ;  /* 0x0000000500057221 */ /* 0x004fca0000000000 */
[----:B------:R-:W2:Y:S02]  /*0150*/  SHFL.BFLY PT, R4, R5, 0x4, 0x1f ;  /* 0x0c801f0005047f89 */ /* 0x000ea400000e0000 */
[----:B--2---:R-:W-:-:S05]  /*0160*/  FADD R4, R5, R4 ;  /* 0x0000000405047221 */ /* 0x004fca0000000000 */
[----:B------:R-:W2:Y:S02]  /*0170*/  SHFL.BFLY PT, R7, R4, 0x2, 0x1f ;  /* 0x0c401f0004077f89 */ /* 0x000ea400000e0000 */
[----:B--2---:R-:W-:-:S05]  /*0180*/  FADD R7, R4, R7 ;  /* 0x0000000704077221 */ /* 0x004fca0000000000 */
[----:B------:R-:W2:Y:S02]  /*0190*/  SHFL.BFLY PT, R6, R7, 0x1, 0x1f ;  /* 0x0c201f0007067f89 */ /* 0x000ea400000e0000 */
[----:B--2---:R-:W-:Y:S01]  /*01a0*/  FADD R6, R7, R6 ;  /* 0x0000000607067221 */ /* 0x004fe20000000000 */
[----:B-1----:R-:W-:Y:S06]  /*01b0*/  @!P0 EXIT ;  /* 0x000000000000894d */ /* 0x002fec0003800000 */
[----:B------:R-:W0:Y:S01]  /*01c0*/  MUFU.SQRT R5, R6 ;  /* 0x0000000600057308 */ /* 0x000e220000002000 */
[----:B------:R-:W-:-:S05]  /*01d0*/  IMAD.WIDE R2, R9, 0x4, R2 ;  /* 0x0000000409027825 */ /* 0x000fca00078e0202 */
[----:B0-----:R-:W-:Y:S01]  /*01e0*/  STG.E desc[UR4][R2.64], R5 ;  /* 0x0000000502007986 */ /* 0x001fe2000c101904 */
[----:B------:R-:W-:Y:S05]  /*01f0*/  EXIT ;  /* 0x000000000000794d */ /* 0x000fea0003800000 */
.L_x_0:
[----:B------:R-:W-:-:S00]  /*0200*/  BRA `(.L_x_0) ;  /* 0xfffffffc00fc7947 */ /* 0x000fc0000383ffff */
[----:B------:R-:W-:-:S00]  /*0210*/  NOP ;  /* 0x0000000000007918 */ /* 0x000fc00000000000 */
        /* <DEDUP_REMOVED lines=14> */
.L_x_1:


//--------------------- .nv.global.init           --------------------------
	.section	.nv.global.init,"aw",@progbits
.nv.global.init:
	.type		_$_str,@object
	.size		_$_str,(_$_str_$_2 - _$_str)
_$_str:
        /*0000*/ 	.byte	0x5f, 0x5f, 0x43, 0x55, 0x44, 0x41, 0x5f, 0x46, 0x54, 0x5a, 0x00
	.type		_$_str_$_2,@object
	.size		_$_str_$_2,(.L_1 - _$_str_$_2)
_$_str_$_2:
        /*000b*/ 	.byte	0x5f, 0x5f, 0x43, 0x55, 0x44, 0x41, 0x5f, 0x50, 0x52, 0x45, 0x43, 0x5f, 0x53, 0x51, 0x52, 0x54
        /*001b*/ 	.byte	0x00
.L_1:


//--------------------- .nv.constant0.triton_per_fused__weight_norm_interface_0 --------------------------
	.section	.nv.constant0.triton_per_fused__weight_norm_interface_0,"a",@progbits
	.sectionflags	@""
	.align	4
.nv.constant0.triton_per_fused__weight_norm_interface_0:
	.zero		552
